//
// Generated by NVIDIA NVVM Compiler
//
// Compiler Build ID: CL-36424714
// Cuda compilation tools, release 13.0, V13.0.88
// Based on NVVM 20.0.0
//

.version 9.0
.target sm_100
.address_size 64

	// .globl	_Z9matmulGPUPfS_S_i

.visible .entry _Z9matmulGPUPfS_S_i(
	.param .u64 .ptr .align 1 _Z9matmulGPUPfS_S_i_param_0,
	.param .u64 .ptr .align 1 _Z9matmulGPUPfS_S_i_param_1,
	.param .u64 .ptr .align 1 _Z9matmulGPUPfS_S_i_param_2,
	.param .u32 _Z9matmulGPUPfS_S_i_param_3
)
{
	.reg .pred 	%p<10>;
	.reg .b32 	%r<40>;
	.reg .b32 	%f<67>;
	.reg .b64 	%rd<67>;

	ld.param.u64 	%rd14, [_Z9matmulGPUPfS_S_i_param_0];
	ld.param.u64 	%rd15, [_Z9matmulGPUPfS_S_i_param_1];
	ld.param.u32 	%r18, [_Z9matmulGPUPfS_S_i_param_3];
	cvta.to.global.u64 	%rd1, %rd15;
	cvta.to.global.u64 	%rd2, %rd14;
	mov.u32 	%r19, %ctaid.y;
	mov.u32 	%r20, %ntid.y;
	mov.u32 	%r21, %tid.y;
	mad.lo.s32 	%r1, %r19, %r20, %r21;
	mov.u32 	%r22, %ctaid.x;
	mov.u32 	%r23, %ntid.x;
	mov.u32 	%r24, %tid.x;
	mad.lo.s32 	%r2, %r22, %r23, %r24;
	max.s32 	%r25, %r1, %r2;
	setp.ge.s32 	%p1, %r25, %r18;
	@%p1 bra 	$L__BB0_13;
	mul.lo.s32 	%r3, %r18, %r1;
	and.b32  	%r4, %r18, 7;
	setp.lt.u32 	%p2, %r18, 8;
	mov.f32 	%f66, 0f00000000;
	mov.b32 	%r38, 0;
	@%p2 bra 	$L__BB0_4;
	and.b32  	%r38, %r18, 2147483640;
	neg.s32 	%r36, %r38;
	mul.wide.s32 	%rd16, %r18, 4;
	add.s64 	%rd3, %rd1, %rd16;
	shl.b32 	%r7, %r18, 3;
	mul.wide.s32 	%rd17, %r18, 8;
	add.s64 	%rd4, %rd1, %rd17;
	mul.wide.s32 	%rd18, %r18, 12;
	add.s64 	%rd5, %rd1, %rd18;
	mul.wide.s32 	%rd19, %r18, 16;
	add.s64 	%rd6, %rd1, %rd19;
	mul.wide.s32 	%rd20, %r18, 20;
	add.s64 	%rd7, %rd1, %rd20;
	mul.wide.s32 	%rd21, %r18, 24;
	add.s64 	%rd8, %rd1, %rd21;
	mul.wide.s32 	%rd22, %r18, 28;
	add.s64 	%rd9, %rd1, %rd22;
	mul.wide.u32 	%rd23, %r3, 4;
	add.s64 	%rd24, %rd23, %rd2;
	add.s64 	%rd66, %rd24, 16;
	mov.f32 	%f66, 0f00000000;
	mov.u32 	%r35, %r2;
$L__BB0_3:
	.pragma "nounroll";
	mul.wide.s32 	%rd25, %r35, 4;
	add.s64 	%rd26, %rd3, %rd25;
	add.s64 	%rd27, %rd4, %rd25;
	add.s64 	%rd28, %rd5, %rd25;
	add.s64 	%rd29, %rd6, %rd25;
	add.s64 	%rd30, %rd7, %rd25;
	add.s64 	%rd31, %rd8, %rd25;
	add.s64 	%rd32, %rd9, %rd25;
	add.s64 	%rd33, %rd1, %rd25;
	ld.global.f32 	%f16, [%rd66+-16];
	ld.global.f32 	%f17, [%rd33];
	fma.rn.f32 	%f18, %f16, %f17, %f66;
	ld.global.f32 	%f19, [%rd66+-12];
	ld.global.f32 	%f20, [%rd26];
	fma.rn.f32 	%f21, %f19, %f20, %f18;
	ld.global.f32 	%f22, [%rd66+-8];
	ld.global.f32 	%f23, [%rd27];
	fma.rn.f32 	%f24, %f22, %f23, %f21;
	ld.global.f32 	%f25, [%rd66+-4];
	ld.global.f32 	%f26, [%rd28];
	fma.rn.f32 	%f27, %f25, %f26, %f24;
	ld.global.f32 	%f28, [%rd66];
	ld.global.f32 	%f29, [%rd29];
	fma.rn.f32 	%f30, %f28, %f29, %f27;
	ld.global.f32 	%f31, [%rd66+4];
	ld.global.f32 	%f32, [%rd30];
	fma.rn.f32 	%f33, %f31, %f32, %f30;
	ld.global.f32 	%f34, [%rd66+8];
	ld.global.f32 	%f35, [%rd31];
	fma.rn.f32 	%f36, %f34, %f35, %f33;
	ld.global.f32 	%f37, [%rd66+12];
	ld.global.f32 	%f38, [%rd32];
	fma.rn.f32 	%f66, %f37, %f38, %f36;
	add.s32 	%r36, %r36, 8;
	add.s32 	%r35, %r35, %r7;
	add.s64 	%rd66, %rd66, 32;
	setp.ne.s32 	%p3, %r36, 0;
	@%p3 bra 	$L__BB0_3;
$L__BB0_4:
	setp.eq.s32 	%p4, %r4, 0;
	@%p4 bra 	$L__BB0_12;
	and.b32  	%r13, %r18, 3;
	setp.lt.u32 	%p5, %r4, 4;
	@%p5 bra 	$L__BB0_7;
	add.s32 	%r27, %r38, %r3;
	mul.wide.u32 	%rd34, %r27, 4;
	add.s64 	%rd35, %rd2, %rd34;
	ld.global.f32 	%f40, [%rd35];
	mad.lo.s32 	%r28, %r38, %r18, %r2;
	mul.wide.s32 	%rd36, %r28, 4;
	add.s64 	%rd37, %rd1, %rd36;
	ld.global.f32 	%f41, [%rd37];
	fma.rn.f32 	%f42, %f40, %f41, %f66;
	cvt.u64.u32 	%rd38, %r3;
	cvt.u64.u32 	%rd39, %r38;
	add.s64 	%rd40, %rd39, %rd38;
	shl.b64 	%rd41, %rd40, 2;
	add.s64 	%rd42, %rd2, %rd41;
	ld.global.f32 	%f43, [%rd42+4];
	mul.wide.s32 	%rd43, %r18, 4;
	add.s64 	%rd44, %rd37, %rd43;
	ld.global.f32 	%f44, [%rd44];
	fma.rn.f32 	%f45, %f43, %f44, %f42;
	ld.global.f32 	%f46, [%rd42+8];
	add.s64 	%rd45, %rd44, %rd43;
	ld.global.f32 	%f47, [%rd45];
	fma.rn.f32 	%f48, %f46, %f47, %f45;
	ld.global.f32 	%f49, [%rd42+12];
	add.s64 	%rd46, %rd45, %rd43;
	ld.global.f32 	%f50, [%rd46];
	fma.rn.f32 	%f66, %f49, %f50, %f48;
	add.s32 	%r38, %r38, 4;
$L__BB0_7:
	setp.eq.s32 	%p6, %r13, 0;
	@%p6 bra 	$L__BB0_12;
	setp.eq.s32 	%p7, %r13, 1;
	@%p7 bra 	$L__BB0_10;
	add.s32 	%r29, %r38, %r3;
	mul.wide.u32 	%rd47, %r29, 4;
	add.s64 	%rd48, %rd2, %rd47;
	ld.global.f32 	%f52, [%rd48];
	mad.lo.s32 	%r30, %r38, %r18, %r2;
	mul.wide.s32 	%rd49, %r30, 4;
	add.s64 	%rd50, %rd1, %rd49;
	ld.global.f32 	%f53, [%rd50];
	fma.rn.f32 	%f54, %f52, %f53, %f66;
	cvt.u64.u32 	%rd51, %r3;
	cvt.u64.u32 	%rd52, %r38;
	add.s64 	%rd53, %rd52, %rd51;
	shl.b64 	%rd54, %rd53, 2;
	add.s64 	%rd55, %rd2, %rd54;
	ld.global.f32 	%f55, [%rd55+4];
	mul.wide.s32 	%rd56, %r18, 4;
	add.s64 	%rd57, %rd50, %rd56;
	ld.global.f32 	%f56, [%rd57];
	fma.rn.f32 	%f66, %f55, %f56, %f54;
	add.s32 	%r38, %r38, 2;
$L__BB0_10:
	and.b32  	%r31, %r18, 1;
	setp.eq.b32 	%p8, %r31, 1;
	not.pred 	%p9, %p8;
	@%p9 bra 	$L__BB0_12;
	add.s32 	%r32, %r38, %r3;
	mul.wide.u32 	%rd58, %r32, 4;
	add.s64 	%rd59, %rd2, %rd58;
	ld.global.f32 	%f57, [%rd59];
	mad.lo.s32 	%r33, %r38, %r18, %r2;
	mul.wide.s32 	%rd60, %r33, 4;
	add.s64 	%rd61, %rd1, %rd60;
	ld.global.f32 	%f58, [%rd61];
	fma.rn.f32 	%f66, %f57, %f58, %f66;
$L__BB0_12:
	ld.param.u64 	%rd65, [_Z9matmulGPUPfS_S_i_param_2];
	add.s32 	%r34, %r3, %r2;
	cvta.to.global.u64 	%rd62, %rd65;
	mul.wide.s32 	%rd63, %r34, 4;
	add.s64 	%rd64, %rd62, %rd63;
	st.global.f32 	[%rd64], %f66;
$L__BB0_13:
	ret;

}


// ===== COMPILED SASS (sm_100) =====

	.target	sm_100

	.elftype	@"ET_EXEC"


//--------------------- .note.nv.tkinfo           --------------------------
	.section	.note.nv.tkinfo,"",@"SHT_NOTE"
	.sectionflags	@"SHF_NOTE_NV_TKINFO"
	.tkinfo
        /*0018*/ 	.word	0x00000002
        /*0030*/ 	.string	""
        /*0030*/ 	.string	"ptxas"
        /*0030*/ 	.string	"Cuda compilation tools, release 13.0, V13.0.88"
        /*0030*/ 	.string	"Build cuda_13.0.r13.0/compiler.36424714_0"
        /*0030*/ 	.string	"-arch sm_100 -m 64 "



//--------------------- .note.nv.cuinfo           --------------------------
	.section	.note.nv.cuinfo,"",@"SHT_NOTE"
	.sectionflags	@"SHF_NOTE_NV_CUINFO"
        /*0018*/ 	.short	0x0002
        /*001a*/ 	.short	0x0064
        /*001c*/ 	.short	0x0082
	.zero		2


//--------------------- .nv.info                  --------------------------
	.section	.nv.info,"",@"SHT_CUDA_INFO"
	.align	4


	//----- nvinfo : EIATTR_REGCOUNT
	.align		4
        /*0000*/ 	.byte	0x04, 0x2f
        /*0002*/ 	.short	(.L_1 - .L_0)
	.align		4
.L_0:
        /*0004*/ 	.word	index@(_Z9matmulGPUPfS_S_i)
        /*0008*/ 	.word	0x0000001e


	//----- nvinfo : EIATTR_FRAME_SIZE
	.align		4
.L_1:
        /*000c*/ 	.byte	0x04, 0x11
        /*000e*/ 	.short	(.L_3 - .L_2)
	.align		4
.L_2:
        /*0010*/ 	.word	index@(_Z9matmulGPUPfS_S_i)
        /*0014*/ 	.word	0x00000000


	//----- nvinfo : EIATTR_MIN_STACK_SIZE
	.align		4
.L_3:
        /*0018*/ 	.byte	0x04, 0x12
        /*001a*/ 	.short	(.L_5 - .L_4)
	.align		4
.L_4:
        /*001c*/ 	.word	index@(_Z9matmulGPUPfS_S_i)
        /*0020*/ 	.word	0x00000000
.L_5:


//--------------------- .nv.compat                --------------------------
	.section	.nv.compat,"",@"SHT_CUDA_COMPAT_INFO"
	.align	4
        /*0000*/ 	.byte	0x02, 0x09, 0x00, 0x00, 0x02, 0x02, 0x01, 0x00, 0x02, 0x05, 0x05, 0x00, 0x03, 0x07, 0x01, 0x01
        /*0010*/ 	.byte	0x02, 0x03, 0x00, 0x00, 0x02, 0x06, 0x01, 0x00, 0x04, 0x0b, 0x08, 0x00, 0x09, 0x00, 0x00, 0x00
        /*0020*/ 	.byte	0x00, 0x00, 0x00, 0x00


//--------------------- .nv.info._Z9matmulGPUPfS_S_i --------------------------
	.section	.nv.info._Z9matmulGPUPfS_S_i,"",@"SHT_CUDA_INFO"
	.sectionflags	@""
	.align	4


	//----- nvinfo : EIATTR_CUDA_API_VERSION
	.align		4
        /*0000*/ 	.byte	0x04, 0x37
        /*0002*/ 	.short	(.L_7 - .L_6)
.L_6:
        /*0004*/ 	.word	0x00000082


	//----- nvinfo : EIATTR_KPARAM_INFO
	.align		4
.L_7:
        /*0008*/ 	.byte	0x04, 0x17
        /*000a*/ 	.short	(.L_9 - .L_8)
.L_8:
        /*000c*/ 	.word	0x00000000
        /*0010*/ 	.short	0x0003
        /*0012*/ 	.short	0x0018
        /*0014*/ 	.byte	0x00, 0xf0, 0x11, 0x00


	//----- nvinfo : EIATTR_KPARAM_INFO
	.align		4
.L_9:
        /*0018*/ 	.byte	0x04, 0x17
        /*001a*/ 	.short	(.L_11 - .L_10)
.L_10:
        /*001c*/ 	.word	0x00000000
        /*0020*/ 	.short	0x0002
        /*0022*/ 	.short	0x0010
        /*0024*/ 	.byte	0x00, 0xf5, 0x21, 0x00


	//----- nvinfo : EIATTR_KPARAM_INFO
	.align		4
.L_11:
        /*0028*/ 	.byte	0x04, 0x17
        /*002a*/ 	.short	(.L_13 - .L_12)
.L_12:
        /*002c*/ 	.word	0x00000000
        /*0030*/ 	.short	0x0001
        /*0032*/ 	.short	0x0008
        /*0034*/ 	.byte	0x00, 0xf5, 0x21, 0x00


	//----- nvinfo : EIATTR_KPARAM_INFO
	.align		4
.L_13:
        /*0038*/ 	.byte	0x04, 0x17
        /*003a*/ 	.short	(.L_15 - .L_14)
.L_14:
        /*003c*/ 	.word	0x00000000
        /*0040*/ 	.short	0x0000
        /*0042*/ 	.short	0x0000
        /*0044*/ 	.byte	0x00, 0xf5, 0x21, 0x00


	//----- nvinfo : EIATTR_SPARSE_MMA_MASK
	.align		4
.L_15:
        /*0048*/ 	.byte	0x03, 0x50
        /*004a*/ 	.short	0x0000


	//----- nvinfo : EIATTR_MAXREG_COUNT
	.align		4
        /*004c*/ 	.byte	0x03, 0x1b
        /*004e*/ 	.short	0x00ff


	//----- nvinfo : EIATTR_MERCURY_ISA_VERSION
	.align		4
        /*0050*/ 	.byte	0x03, 0x5f
        /*0052*/ 	.short	0x0101


	//----- nvinfo : EIATTR_VRC_CTA_INIT_COUNT
	.align		4
        /*0054*/ 	.byte	0x02, 0x4a
	.zero		1
	.zero		1


	//----- nvinfo : EIATTR_EXIT_INSTR_OFFSETS
	.align		4
        /*0058*/ 	.byte	0x04, 0x1c
        /*005a*/ 	.short	(.L_17 - .L_16)


	//   ....[0]....
.L_16:
        /*005c*/ 	.word	0x000000c0


	//   ....[1]....
        /*0060*/ 	.word	0x00000a90


	//----- nvinfo : EIATTR_CBANK_PARAM_SIZE
	.align		4
.L_17:
        /*0064*/ 	.byte	0x03, 0x19
        /*0066*/ 	.short	0x001c


	//----- nvinfo : EIATTR_PARAM_CBANK
	.align		4
        /*0068*/ 	.byte	0x04, 0x0a
        /*006a*/ 	.short	(.L_19 - .L_18)
	.align		4
.L_18:
        /*006c*/ 	.word	index@(.nv.constant0._Z9matmulGPUPfS_S_i)
        /*0070*/ 	.short	0x0380
        /*0072*/ 	.short	0x001c


	//----- nvinfo : EIATTR_SW_WAR
	.align		4
.L_19:
        /*0074*/ 	.byte	0x04, 0x36
        /*0076*/ 	.short	(.L_21 - .L_20)
.L_20:
        /*0078*/ 	.word	0x00000008
.L_21:


//--------------------- .nv.callgraph             --------------------------
	.section	.nv.callgraph,"",@"SHT_CUDA_CALLGRAPH"
	.align	4
	.sectionentsize	8
	.align		4
        /*0000*/ 	.word	0x00000000
	.align		4
        /*0004*/ 	.word	0xffffffff
	.align		4
        /*0008*/ 	.word	0x00000000
	.align		4
        /*000c*/ 	.word	0xfffffffe
	.align		4
        /*0010*/ 	.word	0x00000000
	.align		4
        /*0014*/ 	.word	0xfffffffd
	.align		4
        /*0018*/ 	.word	0x00000000
	.align		4
        /*001c*/ 	.word	0xfffffffc


//--------------------- .text._Z9matmulGPUPfS_S_i --------------------------
	.section	.text._Z9matmulGPUPfS_S_i,"ax",@progbits
	.align	128
        .global         _Z9matmulGPUPfS_S_i
        .type           _Z9matmulGPUPfS_S_i,@function
        .size           _Z9matmulGPUPfS_S_i,(.L_x_5 - _Z9matmulGPUPfS_S_i)
        .other          _Z9matmulGPUPfS_S_i,@"STO_CUDA_ENTRY STV_DEFAULT"
_Z9matmulGPUPfS_S_i:
.text._Z9matmulGPUPfS_S_i:
[----:B------:R-:W-:Y:S01]  /*0000*/  LDC R1, c[0x0][0x37c] ;  /* 0x0000df00ff017b82 */ /* 0x000fe20000000800 */
[----:B------:R-:W0:Y:S07]  /*0010*/  S2R R0, SR_TID.Y ;  /* 0x0000000000007919 */ /* 0x000e2e0000002200 */
[----:B------:R-:W0:Y:S01]  /*0020*/  S2UR UR4, SR_CTAID.Y ;  /* 0x00000000000479c3 */ /* 0x000e220000002600 */
[----:B------:R-:W1:Y:S01]  /*0030*/  LDCU UR20, c[0x0][0x398] ;  /* 0x00007300ff1477ac */ /* 0x000e620008000800 */
[----:B------:R-:W2:Y:S06]  /*0040*/  S2R R3, SR_TID.X ;  /* 0x0000000000037919 */ /* 0x000eac0000002100 */
[----:B------:R-:W0:Y:S08]  /*0050*/  LDC R13, c[0x0][0x364] ;  /* 0x0000d900ff0d7b82 */ /* 0x000e300000000800 */
[----:B------:R-:W2:Y:S08]  /*0060*/  S2UR UR5, SR_CTAID.X ;  /* 0x00000000000579c3 */ /* 0x000eb00000002500 */
[----:B------:R-:W2:Y:S01]  /*0070*/  LDC R2, c[0x0][0x360] ;  /* 0x0000d800ff027b82 */ /* 0x000ea20000000800 */
[----:B0-----:R-:W-:-:S02]  /*0080*/  IMAD R13, R13, UR4, R0 ;  /* 0x000000040d0d7c24 */ /* 0x001fc4000f8e0200 */
[----:B--2---:R-:W-:-:S05]  /*0090*/  IMAD R0, R2, UR5, R3 ;  /* 0x0000000502007c24 */ /* 0x004fca000f8e0203 */
[----:B------:R-:W-:-:S04]  /*00a0*/  VIMNMX R2, PT, PT, R13, R0, !PT ;  /* 0x000000000d027248 */ /* 0x000fc80007fe0100 */
[----:B-1----:R-:W-:-:S13]  /*00b0*/  ISETP.GE.AND P0, PT, R2, UR20, PT ;  /* 0x0000001402007c0c */ /* 0x002fda000bf06270 */
[----:B------:R-:W-:Y:S05]  /*00c0*/  @P0 EXIT ;  /* 0x000000000000094d */ /* 0x000fea0003800000 */
[----:B------:R-:W-:Y:S01]  /*00d0*/  UISETP.GE.U32.AND UP0, UPT, UR20, 0x8, UPT ;  /* 0x000000081400788c */ /* 0x000fe2000bf06070 */
[----:B------:R-:W-:Y:S02]  /*00e0*/  HFMA2 R12, -RZ, RZ, 0, 0 ;  /* 0x00000000ff0c7431 */ /* 0x000fe400000001ff */
[----:B------:R-:W-:Y:S01]  /*00f0*/  IMAD R13, R13, UR20, RZ ;  /* 0x000000140d0d7c24 */ /* 0x000fe2000f8e02ff */
[----:B------:R-:W-:Y:S01]  /*0100*/  UMOV UR4, URZ ;  /* 0x000000ff00047c82 */ /* 0x000fe20008000000 */
[----:B------:R-:W0:Y:S04]  /*0110*/  LDCU.64 UR18, c[0x0][0x358] ;  /* 0x00006b00ff1277ac */ /* 0x000e280008000a00 */
[----:B------:R-:W-:Y:S05]  /*0120*/  BRA.U !UP0, `(.L_x_0) ;  /* 0x0000000508047547 */ /* 0x000fea000b800000 */
[----:B------:R-:W1:Y:S01]  /*0130*/  LDCU.128 UR24, c[0x0][0x380] ;  /* 0x00007000ff1877ac */ /* 0x000e620008000c00 */
[----:B------:R-:W-:Y:S02]  /*0140*/  MOV R12, RZ ;  /* 0x000000ff000c7202 */ /* 0x000fe40000000f00 */
[----:B------:R-:W-:Y:S01]  /*0150*/  MOV R14, R0 ;  /* 0x00000000000e7202 */ /* 0x000fe20000000f00 */
[----:B------:R-:W-:-:S04]  /*0160*/  ULOP3.LUT UR4, UR20, 0x7ffffff8, URZ, 0xc0, !UPT ;  /* 0x7ffffff814047892 */ /* 0x000fc8000f8ec0ff */
[----:B------:R-:W-:Y:S01]  /*0170*/  UIADD3 UR5, UPT, UPT, -UR4, URZ, URZ ;  /* 0x000000ff04057290 */ /* 0x000fe2000fffe1ff */
[----:B-1----:R-:W-:Y:S01]  /*0180*/  MOV R2, UR24 ;  /* 0x0000001800027c02 */ /* 0x002fe20008000f00 */
[----:B------:R-:W-:Y:S01]  /*0190*/  UIMAD.WIDE UR6, UR20, 0x8, UR26 ;  /* 0x00000008140678a5 */ /* 0x000fe2000f8e021a */
[----:B------:R-:W-:Y:S01]  /*01a0*/  MOV R3, UR25 ;  /* 0x0000001900037c02 */ /* 0x000fe20008000f00 */
[----:B------:R-:W-:Y:S02]  /*01b0*/  UIMAD.WIDE UR8, UR20, 0xc, UR26 ;  /* 0x0000000c140878a5 */ /* 0x000fe4000f8e021a */
[----:B------:R-:W-:Y:S01]  /*01c0*/  UIMAD.WIDE UR10, UR20, 0x10, UR26 ;  /* 0x00000010140a78a5 */ /* 0x000fe2000f8e021a */
[----:B------:R-:W-:Y:S01]  /*01d0*/  IMAD.WIDE.U32 R2, R13, 0x4, R2 ;  /* 0x000000040d027825 */ /* 0x000fe200078e0002 */
[----:B------:R-:W-:Y:S02]  /*01e0*/  UIMAD.WIDE UR12, UR20, 0x14, UR26 ;  /* 0x00000014140c78a5 */ /* 0x000fe4000f8e021a */
[----:B------:R-:W-:Y:S01]  /*01f0*/  UIMAD.WIDE UR14, UR20, 0x18, UR26 ;  /* 0x00000018140e78a5 */ /* 0x000fe2000f8e021a */
[----:B------:R-:W-:Y:S01]  /*0200*/  IADD3 R2, P0, PT, R2, 0x10, RZ ;  /* 0x0000001002027810 */ /* 0x000fe20007f1e0ff */
[----:B------:R-:W-:-:S03]  /*0210*/  UIMAD.WIDE UR16, UR20, 0x1c, UR26 ;  /* 0x0000001c141078a5 */ /* 0x000fc6000f8e021a */
[----:B------:R-:W-:-:S09]  /*0220*/  IADD3.X R3, PT, PT, RZ, R3, RZ, P0, !PT ;  /* 0x00000003ff037210 */ /* 0x000fd200007fe4ff */
.L_x_1:
[----:B------:R-:W-:Y:S01]  /*0230*/  UIMAD.WIDE UR22, UR20, 0x4, UR26 ;  /* 0x00000004141678a5 */ /* 0x000fe2000f8e021a */
[----:B------:R-:W-:Y:S02]  /*0240*/  IMAD.MOV.U32 R23, RZ, RZ, 0x4 ;  /* 0x00000004ff177424 */ /* 0x000fe400078e00ff */
[----:B------:R-:W-:Y:S01]  /*0250*/  HFMA2 R11, -RZ, RZ, 0, 2.384185791015625e-07 ;  /* 0x00000004ff0b7431 */ /* 0x000fe200000001ff */
[----:B------:R-:W-:Y:S01]  /*0260*/  MOV R25, 0x4 ;  /* 0x0000000400197802 */ /* 0x000fe20000000f00 */
[----:B0-----:R-:W2:Y:S01]  /*0270*/  LDG.E R21, desc[UR18][R2.64+-0x10] ;  /* 0xfffff01202157981 */ /* 0x001ea2000c1e1900 */
[C---:B------:R-:W-:Y:S01]  /*0280*/  IMAD.WIDE R22, R14.reuse, R23, UR26 ;  /* 0x0000001a0e167e25 */ /* 0x040fe2000f8e0217 */
[----:B------:R-:W-:Y:S02]  /*0290*/  MOV R8, UR22 ;  /* 0x0000001600087c02 */ /* 0x000fe40008000f00 */
[----:B------:R-:W-:Y:S01]  /*02a0*/  MOV R9, UR23 ;  /* 0x0000001700097c02 */ /* 0x000fe20008000f00 */
[----:B------:R-:W3:Y:S02]  /*02b0*/  LDG.E R19, desc[UR18][R2.64+-0xc] ;  /* 0xfffff41202137981 */ /* 0x000ee4000c1e1900 */
[----:B------:R-:W-:-:S02]  /*02c0*/  IMAD.WIDE R8, R14, 0x4, R8 ;  /* 0x000000040e087825 */ /* 0x000fc400078e0208 */
[----:B------:R-:W2:Y:S01]  /*02d0*/  LDG.E R22, desc[UR18][R22.64] ;  /* 0x0000001216167981 */ /* 0x000ea2000c1e1900 */
[----:B------:R-:W-:Y:S01]  /*02e0*/  MOV R5, 0x4 ;  /* 0x0000000400057802 */ /* 0x000fe20000000f00 */
[C---:B------:R-:W-:Y:S02]  /*02f0*/  IMAD.WIDE R24, R14.reuse, R25, UR6 ;  /* 0x000000060e187e25 */ /* 0x040fe4000f8e0219 */
[----:B------:R0:W3:Y:S02]  /*0300*/  LDG.E R20, desc[UR18][R8.64] ;  /* 0x0000001208147981 */ /* 0x0000e4000c1e1900 */
[----:B------:R-:W-:Y:S02]  /*0310*/  IMAD.WIDE R10, R14, R11, UR8 ;  /* 0x000000080e0a7e25 */ /* 0x000fe4000f8e020b */
[----:B------:R-:W4:Y:S04]  /*0320*/  LDG.E R18, desc[UR18][R24.64] ;  /* 0x0000001218127981 */ /* 0x000f28000c1e1900 */
[----:B------:R-:W4:Y:S01]  /*0330*/  LDG.E R17, desc[UR18][R2.64+-0x8] ;  /* 0xfffff81202117981 */ /* 0x000f22000c1e1900 */
[----:B0-----:R-:W-:-:S02]  /*0340*/  HFMA2 R9, -RZ, RZ, 0, 2.384185791015625e-07 ;  /* 0x00000004ff097431 */ /* 0x001fc400000001ff */
[----:B------:R-:W-:Y:S01]  /*0350*/  IMAD.MOV.U32 R7, RZ, RZ, 0x4 ;  /* 0x00000004ff077424 */ /* 0x000fe200078e00ff */
[----:B------:R0:W5:Y:S01]  /*0360*/  LDG.E R16, desc[UR18][R10.64] ;  /* 0x000000120a107981 */ /* 0x000162000c1e1900 */
[----:B------:R-:W-:-:S03]  /*0370*/  IMAD.WIDE R4, R14, R5, UR10 ;  /* 0x0000000a0e047e25 */ /* 0x000fc6000f8e0205 */
[----:B------:R-:W5:Y:S01]  /*0380*/  LDG.E R15, desc[UR18][R2.64+-0x4] ;  /* 0xfffffc12020f7981 */ /* 0x000f62000c1e1900 */
[C---:B------:R-:W-:Y:S01]  /*0390*/  IMAD.WIDE R6, R14.reuse, R7, UR12 ;  /* 0x0000000c0e067e25 */ /* 0x040fe2000f8e0207 */
[----:B------:R-:W-:Y:S02]  /*03a0*/  MOV R27, 0x4 ;  /* 0x00000004001b7802 */ /* 0x000fe40000000f00 */
[----:B------:R1:W5:Y:S01]  /*03b0*/  LDG.E R4, desc[UR18][R4.64] ;  /* 0x0000001204047981 */ /* 0x000362000c1e1900 */
[----:B------:R-:W-:-:S03]  /*03c0*/  IMAD.WIDE R8, R14, R9, UR14 ;  /* 0x0000000e0e087e25 */ /* 0x000fc6000f8e0209 */
[----:B------:R-:W5:Y:S01]  /*03d0*/  LDG.E R23, desc[UR18][R2.64] ;  /* 0x0000001202177981 */ /* 0x000f62000c1e1900 */
[----:B0-----:R-:W-:-:S03]  /*03e0*/  IMAD.WIDE R10, R14, R27, UR16 ;  /* 0x000000100e0a7e25 */ /* 0x001fc6000f8e021b */
[----:B------:R-:W5:Y:S04]  /*03f0*/  LDG.E R7, desc[UR18][R6.64] ;  /* 0x0000001206077981 */ /* 0x000f68000c1e1900 */
[----:B------:R-:W5:Y:S04]  /*0400*/  LDG.E R24, desc[UR18][R2.64+0x4] ;  /* 0x0000041202187981 */ /* 0x000f68000c1e1900 */
[----:B------:R-:W5:Y:S04]  /*0410*/  LDG.E R8, desc[UR18][R8.64] ;  /* 0x0000001208087981 */ /* 0x000f68000c1e1900 */
[----:B------:R-:W5:Y:S04]  /*0420*/  LDG.E R25, desc[UR18][R2.64+0x8] ;  /* 0x0000081202197981 */ /* 0x000f68000c1e1900 */
[----:B------:R-:W5:Y:S04]  /*0430*/  LDG.E R10, desc[UR18][R10.64] ;  /* 0x000000120a0a7981 */ /* 0x000f68000c1e1900 */
[----:B------:R0:W5:Y:S01]  /*0440*/  LDG.E R27, desc[UR18][R2.64+0xc] ;  /* 0x00000c12021b7981 */ /* 0x000162000c1e1900 */
[----:B------:R-:W-:-:S04]  /*0450*/  UIADD3 UR5, UPT, UPT, UR5, 0x8, URZ ;  /* 0x0000000805057890 */ /* 0x000fc8000fffe0ff */
[----:B------:R-:W-:Y:S01]  /*0460*/  UISETP.NE.AND UP0, UPT, UR5, URZ, UPT ;  /* 0x000000ff0500728c */ /* 0x000fe2000bf05270 */
[----:B-1----:R-:W-:Y:S02]  /*0470*/  MOV R5, UR20 ;  /* 0x0000001400057c02 */ /* 0x002fe40008000f00 */
[----:B0-----:R-:W-:Y:S02]  /*0480*/  IADD3 R2, P0, PT, R2, 0x20, RZ ;  /* 0x0000002002027810 */ /* 0x001fe40007f1e0ff */
[----:B------:R-:W-:Y:S02]  /*0490*/  LEA R14, R5, R14, 0x3 ;  /* 0x0000000e050e7211 */ /* 0x000fe400078e18ff */
[----:B------:R-:W-:Y:S01]  /*04a0*/  IADD3.X R3, PT, PT, RZ, R3, RZ, P0, !PT ;  /* 0x00000003ff037210 */ /* 0x000fe200007fe4ff */
[----:B--2---:R-:W-:-:S04]  /*04b0*/  FFMA R22, R21, R22, R12 ;  /* 0x0000001615167223 */ /* 0x004fc8000000000c */
[----:B---3--:R-:W-:-:S04]  /*04c0*/  FFMA R20, R19, R20, R22 ;  /* 0x0000001413147223 */ /* 0x008fc80000000016 */
[----:B----4-:R-:W-:-:S04]  /*04d0*/  FFMA R18, R17, R18, R20 ;  /* 0x0000001211127223 */ /* 0x010fc80000000014 */
[----:B-----5:R-:W-:-:S04]  /*04e0*/  FFMA R16, R15, R16, R18 ;  /* 0x000000100f107223 */ /* 0x020fc80000000012 */
[----:B------:R-:W-:-:S04]  /*04f0*/  FFMA R23, R23, R4, R16 ;  /* 0x0000000417177223 */ /* 0x000fc80000000010 */
[----:B------:R-:W-:-:S04]  /*0500*/  FFMA R24, R24, R7, R23 ;  /* 0x0000000718187223 */ /* 0x000fc80000000017 */
[----:B------:R-:W-:-:S04]  /*0510*/  FFMA R8, R25, R8, R24 ;  /* 0x0000000819087223 */ /* 0x000fc80000000018 */
[----:B------:R-:W-:Y:S01]  /*0520*/  FFMA R12, R27, R10, R8 ;  /* 0x0000000a1b0c7223 */ /* 0x000fe20000000008 */
[----:B------:R-:W-:Y:S06]  /*0530*/  BRA.U UP0, `(.L_x_1) ;  /* 0xfffffffd003c7547 */ /* 0x000fec000b83ffff */
.L_x_0:
[----:B------:R-:W-:-:S04]  /*0540*/  ULOP3.LUT UR6, UR20, 0x7, URZ, 0xc0, !UPT ;  /* 0x0000000714067892 */ /* 0x000fc8000f8ec0ff */
[----:B------:R-:W-:-:S09]  /*0550*/  UISETP.NE.AND UP0, UPT, UR6, URZ, UPT ;  /* 0x000000ff0600728c */ /* 0x000fd2000bf05270 */
[----:B------:R-:W-:Y:S05]  /*0560*/  BRA.U !UP0, `(.L_x_2) ;  /* 0x0000000508387547 */ /* 0x000fea000b800000 */
[----:B------:R-:W-:Y:S02]  /*0570*/  UISETP.GE.U32.AND UP0, UPT, UR6, 0x4, UPT ;  /* 0x000000040600788c */ /* 0x000fe4000bf06070 */
[----:B------:R-:W-:-:S04]  /*0580*/  ULOP3.LUT UR5, UR20, 0x3, URZ, 0xc0, !UPT ;  /* 0x0000000314057892 */ /* 0x000fc8000f8ec0ff */
[----:B------:R-:W-:-:S03]  /*0590*/  UISETP.NE.AND UP1, UPT, UR5, URZ, UPT ;  /* 0x000000ff0500728c */ /* 0x000fc6000bf25270 */
[----:B------:R-:W-:Y:S08]  /*05a0*/  BRA.U !UP0, `(.L_x_3) ;  /* 0x00000001087c7547 */ /* 0x000ff0000b800000 */
[----:B------:R-:W1:Y:S01]  /*05b0*/  LDC.64 R6, c[0x0][0x388] ;  /* 0x0000e200ff067b82 */ /* 0x000e620000000a00 */
[----:B------:R-:W2:Y:S01]  /*05c0*/  LDCU.64 UR6, c[0x0][0x380] ;  /* 0x00007000ff0677ac */ /* 0x000ea20008000a00 */
[----:B------:R-:W-:Y:S01]  /*05d0*/  IMAD.U32 R9, RZ, RZ, UR4 ;  /* 0x00000004ff097e24 */ /* 0x000fe2000f8e00ff */
[C---:B------:R-:W-:Y:S02]  /*05e0*/  IADD3 R3, PT, PT, R13.reuse, UR4, RZ ;  /* 0x000000040d037c10 */ /* 0x040fe4000fffe0ff */
[----:B------:R-:W-:Y:S01]  /*05f0*/  IADD3 R10, P0, PT, R13, UR4, RZ ;  /* 0x000000040d0a7c10 */ /* 0x000fe2000ff1e0ff */
[----:B------:R-:W-:Y:S01]  /*0600*/  IMAD R9, R9, UR20, R0 ;  /* 0x0000001409097c24 */ /* 0x000fe2000f8e0200 */
[----:B------:R-:W-:Y:S01]  /*0610*/  MOV R11, UR20 ;  /* 0x00000014000b7c02 */ /* 0x000fe20008000f00 */
[----:B------:R-:W3:Y:S01]  /*0620*/  LDC.64 R4, c[0x0][0x380] ;  /* 0x0000e000ff047b82 */ /* 0x000ee20000000a00 */
[----:B------:R-:W-:Y:S01]  /*0630*/  MOV R15, UR20 ;  /* 0x00000014000f7c02 */ /* 0x000fe20008000f00 */
[----:B-1----:R-:W-:Y:S01]  /*0640*/  IMAD.WIDE R6, R9, 0x4, R6 ;  /* 0x0000000409067825 */ /* 0x002fe200078e0206 */
[----:B------:R-:W-:-:S05]  /*0650*/  MOV R9, UR20 ;  /* 0x0000001400097c02 */ /* 0x000fca0008000f00 */
[----:B------:R-:W-:Y:S02]  /*0660*/  IMAD.WIDE R8, R9, 0x4, R6 ;  /* 0x0000000409087825 */ /* 0x000fe400078e0206 */
[----:B0-----:R-:W4:Y:S02]  /*0670*/  LDG.E R6, desc[UR18][R6.64] ;  /* 0x0000001206067981 */ /* 0x001f24000c1e1900 */
[----:B---3--:R-:W-:Y:S01]  /*0680*/  IMAD.WIDE.U32 R4, R3, 0x4, R4 ;  /* 0x0000000403047825 */ /* 0x008fe200078e0004 */
[----:B------:R-:W-:Y:S01]  /*0690*/  IADD3.X R3, PT, PT, RZ, RZ, RZ, P0, !PT ;  /* 0x000000ffff037210 */ /* 0x000fe200007fe4ff */
[----:B------:R-:W3:Y:S01]  /*06a0*/  LDG.E R17, desc[UR18][R8.64] ;  /* 0x0000001208117981 */ /* 0x000ee2000c1e1900 */
[----:B--2---:R-:W-:-:S03]  /*06b0*/  LEA R2, P0, R10, UR6, 0x2 ;  /* 0x000000060a027c11 */ /* 0x004fc6000f8010ff */
[----:B------:R-:W4:Y:S01]  /*06c0*/  LDG.E R5, desc[UR18][R4.64] ;  /* 0x0000001204057981 */ /* 0x000f22000c1e1900 */
[----:B------:R-:W-:Y:S01]  /*06d0*/  LEA.HI.X R3, R10, UR7, R3, 0x2, P0 ;  /* 0x000000070a037c11 */ /* 0x000fe200080f1403 */
[----:B------:R-:W-:-:S04]  /*06e0*/  IMAD.WIDE R10, R11, 0x4, R8 ;  /* 0x000000040b0a7825 */ /* 0x000fc800078e0208 */
[----:B------:R-:W3:Y:S01]  /*06f0*/  LDG.E R16, desc[UR18][R2.64+0x4] ;  /* 0x0000041202107981 */ /* 0x000ee2000c1e1900 */
[----:B------:R-:W-:-:S03]  /*0700*/  IMAD.WIDE R14, R15, 0x4, R10 ;  /* 0x000000040f0e7825 */ /* 0x000fc600078e020a */
[----:B------:R-:W2:Y:S04]  /*0710*/  LDG.E R19, desc[UR18][R10.64] ;  /* 0x000000120a137981 */ /* 0x000ea8000c1e1900 */
[----:B------:R-:W2:Y:S04]  /*0720*/  LDG.E R18, desc[UR18][R2.64+0x8] ;  /* 0x0000081202127981 */ /* 0x000ea8000c1e1900 */
[----:B------:R-:W5:Y:S04]  /*0730*/  LDG.E R20, desc[UR18][R2.64+0xc] ;  /* 0x00000c1202147981 */ /* 0x000f68000c1e1900 */
[----:B------:R-:W5:Y:S01]  /*0740*/  LDG.E R14, desc[UR18][R14.64] ;  /* 0x000000120e0e7981 */ /* 0x000f62000c1e1900 */
[----:B------:R-:W-:Y:S01]  /*0750*/  UIADD3 UR4, UPT, UPT, UR4, 0x4, URZ ;  /* 0x0000000404047890 */ /* 0x000fe2000fffe0ff */
[----:B----4-:R-:W-:-:S04]  /*0760*/  FFMA R5, R5, R6, R12 ;  /* 0x0000000605057223 */ /* 0x010fc8000000000c */
[----:B---3--:R-:W-:-:S04]  /*0770*/  FFMA R5, R16, R17, R5 ;  /* 0x0000001110057223 */ /* 0x008fc80000000005 */
[----:B--2---:R-:W-:-:S04]  /*0780*/  FFMA R5, R18, R19, R5 ;  /* 0x0000001312057223 */ /* 0x004fc80000000005 */
[----:B-----5:R-:W-:-:S07]  /*0790*/  FFMA R12, R20, R14, R5 ;  /* 0x0000000e140c7223 */ /* 0x020fce0000000005 */
.L_x_3:
[----:B------:R-:W-:Y:S05]  /*07a0*/  BRA.U !UP1, `(.L_x_2) ;  /* 0x0000000109a87547 */ /* 0x000fea000b800000 */
[----:B------:R-:W-:Y:S01]  /*07b0*/  UISETP.NE.AND UP0, UPT, UR5, 0x1, UPT ;  /* 0x000000010500788c */ /* 0x000fe2000bf05270 */
[----:B------:R-:W-:Y:S01]  /*07c0*/  MOV R7, UR4 ;  /* 0x0000000400077c02 */ /* 0x000fe20008000f00 */
[----:B------:R-:W-:Y:S02]  /*07d0*/  ULOP3.LUT UR5, UR20, 0x1, URZ, 0xc0, !UPT ;  /* 0x0000000114057892 */ /* 0x000fe4000f8ec0ff */
[----:B------:R-:W-:Y:S02]  /*07e0*/  MOV R15, UR20 ;  /* 0x00000014000f7c02 */ /* 0x000fe40008000f00 */
[----:B------:R-:W-:Y:S01]  /*07f0*/  UISETP.NE.U32.AND UP1, UPT, UR5, 0x1, UPT ;  /* 0x000000010500788c */ /* 0x000fe2000bf25070 */
[----:B------:R-:W-:-:S04]  /*0800*/  PLOP3.LUT P1, PT, PT, PT, UP0, 0x80, 0x8 ;  /* 0x000000000008781c */ /* 0x000fc80003f2f008 */
[----:B------:R-:W1:Y:S01]  /*0810*/  @UP0 LDCU.128 UR8, c[0x0][0x380] ;  /* 0x00007000ff0807ac */ /* 0x000e620008000c00 */
[----:B------:R-:W-:Y:S01]  /*0820*/  PLOP3.LUT P0, PT, PT, PT, UP1, 0x80, 0x8 ;  /* 0x000000000008781c */ /* 0x000fe20003f0f018 */
[----:B------:R-:W2:Y:S04]  /*0830*/  @UP0 LDCU.64 UR6, c[0x0][0x380] ;  /* 0x00007000ff0607ac */ /* 0x000ea80008000a00 */
[----:B------:R-:W3:Y:S03]  /*0840*/  @!UP1 LDCU.128 UR12, c[0x0][0x380] ;  /* 0x00007000ff0c97ac */ /* 0x000ee60008000c00 */
[C---:B------:R-:W-:Y:S02]  /*0850*/  @P1 IADD3 R3, PT, PT, R13.reuse, UR4, RZ ;  /* 0x000000040d031c10 */ /* 0x040fe4000fffe0ff */
[----:B------:R-:W-:Y:S01]  /*0860*/  @P1 IADD3 R6, P2, PT, R13, UR4, RZ ;  /* 0x000000040d061c10 */ /* 0x000fe2000ff5e0ff */
[----:B------:R-:W-:Y:S01]  /*0870*/  @UP0 UIADD3 UR4, UPT, UPT, UR4, 0x2, URZ ;  /* 0x0000000204040890 */ /* 0x000fe2000fffe0ff */
[----:B-1----:R-:W-:Y:S01]  /*0880*/  MOV R11, UR9 ;  /* 0x00000009000b7c02 */ /* 0x002fe20008000f00 */
[----:B------:R-:W-:Y:S01]  /*0890*/  IMAD.U32 R10, RZ, RZ, UR8 ;  /* 0x00000008ff0a7e24 */ /* 0x000fe2000f8e00ff */
[----:B------:R-:W-:-:S02]  /*08a0*/  MOV R4, UR10 ;  /* 0x0000000a00047c02 */ /* 0x000fc40008000f00 */
[----:B------:R-:W-:Y:S01]  /*08b0*/  MOV R5, UR11 ;  /* 0x0000000b00057c02 */ /* 0x000fe20008000f00 */
[----:B------:R-:W-:-:S04]  /*08c0*/  @P1 IMAD.WIDE.U32 R10, R3, 0x4, R10 ;  /* 0x00000004030a1825 */ /* 0x000fc800078e000a */
[----:B------:R-:W-:Y:S01]  /*08d0*/  @P1 IMAD R3, R7, UR20, R0 ;  /* 0x0000001407031c24 */ /* 0x000fe2000f8e0200 */
[----:B------:R-:W-:Y:S01]  /*08e0*/  @P1 IADD3.X R7, PT, PT, RZ, RZ, RZ, P2, !PT ;  /* 0x000000ffff071210 */ /* 0x000fe200017fe4ff */
[----:B------:R-:W-:Y:S01]  /*08f0*/  IMAD.U32 R19, RZ, RZ, UR4 ;  /* 0x00000004ff137e24 */ /* 0x000fe2000f8e00ff */
[C---:B--2---:R-:W-:Y:S01]  /*0900*/  @P1 LEA R2, P2, R6.reuse, UR6, 0x2 ;  /* 0x0000000606021c11 */ /* 0x044fe2000f8410ff */
[----:B------:R-:W-:Y:S01]  /*0910*/  @P1 IMAD.WIDE R4, R3, 0x4, R4 ;  /* 0x0000000403041825 */ /* 0x000fe200078e0204 */
[----:B------:R-:W-:Y:S01]  /*0920*/  @!P0 IADD3 R17, PT, PT, R13, UR4, RZ ;  /* 0x000000040d118c10 */ /* 0x000fe2000fffe0ff */
[----:B0-----:R-:W2:Y:S01]  /*0930*/  @P1 LDG.E R11, desc[UR18][R10.64] ;  /* 0x000000120a0b1981 */ /* 0x001ea2000c1e1900 */
[----:B------:R-:W-:Y:S01]  /*0940*/  @P1 LEA.HI.X R3, R6, UR7, R7, 0x2, P2 ;  /* 0x0000000706031c11 */ /* 0x000fe200090f1407 */
[----:B------:R-:W-:Y:S01]  /*0950*/  @!P0 IMAD R19, R19, UR20, R0 ;  /* 0x0000001413138c24 */ /* 0x000fe2000f8e0200 */
[----:B---3--:R-:W-:Y:S01]  /*0960*/  MOV R6, UR12 ;  /* 0x0000000c00067c02 */ /* 0x008fe20008000f00 */
[----:B------:R-:W-:Y:S01]  /*0970*/  @P1 IMAD.WIDE R14, R15, 0x4, R4 ;  /* 0x000000040f0e1825 */ /* 0x000fe200078e0204 */
[----:B------:R-:W-:Y:S01]  /*0980*/  MOV R7, UR13 ;  /* 0x0000000d00077c02 */ /* 0x000fe20008000f00 */
[----:B------:R-:W2:Y:S01]  /*0990*/  @P1 LDG.E R4, desc[UR18][R4.64] ;  /* 0x0000001204041981 */ /* 0x000ea2000c1e1900 */
[----:B------:R-:W-:-:S02]  /*09a0*/  MOV R8, UR14 ;  /* 0x0000000e00087c02 */ /* 0x000fc40008000f00 */
[----:B------:R-:W-:Y:S01]  /*09b0*/  MOV R9, UR15 ;  /* 0x0000000f00097c02 */ /* 0x000fe20008000f00 */
[----:B------:R-:W-:Y:S01]  /*09c0*/  @!P0 IMAD.WIDE.U32 R6, R17, 0x4, R6 ;  /* 0x0000000411068825 */ /* 0x000fe200078e0006 */
[----:B------:R-:W3:Y:S03]  /*09d0*/  @P1 LDG.E R14, desc[UR18][R14.64] ;  /* 0x000000120e0e1981 */ /* 0x000ee6000c1e1900 */
[----:B------:R-:W-:Y:S01]  /*09e0*/  @!P0 IMAD.WIDE R8, R19, 0x4, R8 ;  /* 0x0000000413088825 */ /* 0x000fe200078e0208 */
[----:B------:R-:W3:Y:S04]  /*09f0*/  @P1 LDG.E R2, desc[UR18][R2.64+0x4] ;  /* 0x0000041202021981 */ /* 0x000ee8000c1e1900 */
[----:B------:R-:W4:Y:S04]  /*0a00*/  @!P0 LDG.E R7, desc[UR18][R6.64] ;  /* 0x0000001206078981 */ /* 0x000f28000c1e1900 */
[----:B------:R-:W4:Y:S01]  /*0a10*/  @!P0 LDG.E R8, desc[UR18][R8.64] ;  /* 0x0000001208088981 */ /* 0x000f22000c1e1900 */
[----:B--2---:R-:W-:-:S04]  /*0a20*/  @P1 FFMA R11, R11, R4, R12 ;  /* 0x000000040b0b1223 */ /* 0x004fc8000000000c */
[----:B---3--:R-:W-:-:S04]  /*0a30*/  @P1 FFMA R12, R2, R14, R11 ;  /* 0x0000000e020c1223 */ /* 0x008fc8000000000b */
[----:B----4-:R-:W-:-:S07]  /*0a40*/  @!P0 FFMA R12, R7, R8, R12 ;  /* 0x00000008070c8223 */ /* 0x010fce000000000c */
.L_x_2:
[----:B------:R-:W1:Y:S01]  /*0a50*/  LDC.64 R2, c[0x0][0x390] ;  /* 0x0000e400ff027b82 */ /* 0x000e620000000a00 */
[----:B------:R-:W-:-:S05]  /*0a60*/  IADD3 R13, PT, PT, R0, R13, RZ ;  /* 0x0000000d000d7210 */ /* 0x000fca0007ffe0ff */
[----:B-1----:R-:W-:-:S05]  /*0a70*/  IMAD.WIDE R2, R13, 0x4, R2 ;  /* 0x000000040d027825 */ /* 0x002fca00078e0202 */
[----:B0-----:R-:W-:Y:S01]  /*0a80*/  STG.E desc[UR18][R2.64], R12 ;  /* 0x0000000c02007986 */ /* 0x001fe2000c101912 */
[----:B------:R-:W-:Y:S05]  /*0a90*/  EXIT ;  /* 0x000000000000794d */ /* 0x000fea0003800000 */
.L_x_4:
[----:B------:R-:W-:-:S00]  /*0aa0*/  BRA `(.L_x_4) ;  /* 0xfffffffc00fc7947 */ /* 0x000fc0000383ffff */
[----:B------:R-:W-:-:S00]  /*0ab0*/  NOP ;  /* 0x0000000000007918 */ /* 0x000fc00000000000 */
        /* <DEDUP_REMOVED lines=12> */
.L_x_5:


//--------------------- .nv.shared.reserved.0     --------------------------
	.section	.nv.shared.reserved.0,"aw",@nobits
	.weak		__nv_reservedSMEM_offset_0_alias
	.size		__nv_reservedSMEM_offset_0_alias, 0, 64
	.other		__nv_reservedSMEM_offset_0_alias,@"STO_CUDA_RESERVED_SHARED STV_DEFAULT"
__nv_reservedSMEM_offset_0_alias:
	.zero		0
	.zero		64


//--------------------- .nv.constant0._Z9matmulGPUPfS_S_i --------------------------
	.section	.nv.constant0._Z9matmulGPUPfS_S_i,"a",@progbits
	.sectionflags	@""
	.align	4
.nv.constant0._Z9matmulGPUPfS_S_i:
	.zero		924


//--------------------- SYMBOLS --------------------------

	.type		.nv.reservedSmem.offset0,@object
	.size		.nv.reservedSmem.offset0,0x4
